//
// Generated by NVIDIA NVVM Compiler
//
// Compiler Build ID: CL-36424714
// Cuda compilation tools, release 13.0, V13.0.88
// Based on NVVM 20.0.0
//

.version 9.0
.target sm_100
.address_size 64

	// .globl	_Z10matrix_mulPKfS0_Pfjjj

.visible .entry _Z10matrix_mulPKfS0_Pfjjj(
	.param .u64 .ptr .align 1 _Z10matrix_mulPKfS0_Pfjjj_param_0,
	.param .u64 .ptr .align 1 _Z10matrix_mulPKfS0_Pfjjj_param_1,
	.param .u64 .ptr .align 1 _Z10matrix_mulPKfS0_Pfjjj_param_2,
	.param .u32 _Z10matrix_mulPKfS0_Pfjjj_param_3,
	.param .u32 _Z10matrix_mulPKfS0_Pfjjj_param_4,
	.param .u32 _Z10matrix_mulPKfS0_Pfjjj_param_5
)
{
	.reg .pred 	%p<13>;
	.reg .b32 	%r<92>;
	.reg .b32 	%f<68>;
	.reg .b64 	%rd<69>;

	ld.param.u64 	%rd4, [_Z10matrix_mulPKfS0_Pfjjj_param_0];
	ld.param.u64 	%rd5, [_Z10matrix_mulPKfS0_Pfjjj_param_1];
	ld.param.u64 	%rd3, [_Z10matrix_mulPKfS0_Pfjjj_param_2];
	ld.param.u32 	%r46, [_Z10matrix_mulPKfS0_Pfjjj_param_3];
	ld.param.u32 	%r44, [_Z10matrix_mulPKfS0_Pfjjj_param_4];
	ld.param.u32 	%r45, [_Z10matrix_mulPKfS0_Pfjjj_param_5];
	cvta.to.global.u64 	%rd1, %rd5;
	cvta.to.global.u64 	%rd2, %rd4;
	mov.u32 	%r47, %ctaid.x;
	mov.u32 	%r48, %ntid.x;
	mul.lo.s32 	%r1, %r47, %r48;
	mov.u32 	%r2, %tid.x;
	add.s32 	%r3, %r1, %r2;
	mov.u32 	%r49, %ctaid.y;
	mov.u32 	%r50, %ntid.y;
	mov.u32 	%r51, %tid.y;
	mad.lo.s32 	%r4, %r49, %r50, %r51;
	setp.ge.u32 	%p1, %r4, %r46;
	setp.ge.u32 	%p2, %r3, %r45;
	or.pred  	%p3, %p1, %p2;
	@%p3 bra 	$L__BB0_14;
	setp.eq.s32 	%p4, %r44, 0;
	mov.f32 	%f67, 0f00000000;
	@%p4 bra 	$L__BB0_13;
	mul.lo.s32 	%r5, %r44, %r4;
	and.b32  	%r6, %r44, 7;
	setp.lt.u32 	%p5, %r44, 8;
	mov.f32 	%f67, 0f00000000;
	mov.b32 	%r90, 0;
	@%p5 bra 	$L__BB0_5;
	and.b32  	%r90, %r44, -8;
	neg.s32 	%r88, %r90;
	add.s32 	%r53, %r2, %r45;
	add.s32 	%r87, %r53, %r1;
	shl.b32 	%r10, %r45, 3;
	shl.b32 	%r54, %r45, 1;
	add.s32 	%r86, %r3, %r54;
	mad.lo.s32 	%r85, %r45, 3, %r3;
	shl.b32 	%r55, %r45, 2;
	add.s32 	%r84, %r3, %r55;
	mad.lo.s32 	%r83, %r45, 5, %r3;
	mad.lo.s32 	%r82, %r45, 6, %r3;
	mad.lo.s32 	%r81, %r45, 7, %r3;
	add.s32 	%r79, %r5, 3;
	mov.f32 	%f67, 0f00000000;
	mov.u32 	%r80, %r3;
$L__BB0_4:
	.pragma "nounroll";
	add.s32 	%r56, %r79, -3;
	mul.wide.u32 	%rd6, %r56, 4;
	add.s64 	%rd7, %rd2, %rd6;
	ld.global.f32 	%f17, [%rd7];
	mul.wide.u32 	%rd8, %r80, 4;
	add.s64 	%rd9, %rd1, %rd8;
	ld.global.f32 	%f18, [%rd9];
	fma.rn.f32 	%f19, %f17, %f18, %f67;
	add.s32 	%r57, %r79, -2;
	mul.wide.u32 	%rd10, %r57, 4;
	add.s64 	%rd11, %rd2, %rd10;
	ld.global.f32 	%f20, [%rd11];
	mul.wide.u32 	%rd12, %r87, 4;
	add.s64 	%rd13, %rd1, %rd12;
	ld.global.f32 	%f21, [%rd13];
	fma.rn.f32 	%f22, %f20, %f21, %f19;
	add.s32 	%r58, %r79, -1;
	mul.wide.u32 	%rd14, %r58, 4;
	add.s64 	%rd15, %rd2, %rd14;
	ld.global.f32 	%f23, [%rd15];
	mul.wide.u32 	%rd16, %r86, 4;
	add.s64 	%rd17, %rd1, %rd16;
	ld.global.f32 	%f24, [%rd17];
	fma.rn.f32 	%f25, %f23, %f24, %f22;
	add.s32 	%r59, %r79, 4;
	mul.wide.u32 	%rd18, %r79, 4;
	add.s64 	%rd19, %rd2, %rd18;
	ld.global.f32 	%f26, [%rd19];
	mul.wide.u32 	%rd20, %r85, 4;
	add.s64 	%rd21, %rd1, %rd20;
	ld.global.f32 	%f27, [%rd21];
	fma.rn.f32 	%f28, %f26, %f27, %f25;
	add.s32 	%r60, %r79, 1;
	mul.wide.u32 	%rd22, %r60, 4;
	add.s64 	%rd23, %rd2, %rd22;
	ld.global.f32 	%f29, [%rd23];
	mul.wide.u32 	%rd24, %r84, 4;
	add.s64 	%rd25, %rd1, %rd24;
	ld.global.f32 	%f30, [%rd25];
	fma.rn.f32 	%f31, %f29, %f30, %f28;
	add.s32 	%r61, %r79, 2;
	mul.wide.u32 	%rd26, %r61, 4;
	add.s64 	%rd27, %rd2, %rd26;
	ld.global.f32 	%f32, [%rd27];
	mul.wide.u32 	%rd28, %r83, 4;
	add.s64 	%rd29, %rd1, %rd28;
	ld.global.f32 	%f33, [%rd29];
	fma.rn.f32 	%f34, %f32, %f33, %f31;
	add.s32 	%r62, %r79, 3;
	mul.wide.u32 	%rd30, %r62, 4;
	add.s64 	%rd31, %rd2, %rd30;
	ld.global.f32 	%f35, [%rd31];
	mul.wide.u32 	%rd32, %r82, 4;
	add.s64 	%rd33, %rd1, %rd32;
	ld.global.f32 	%f36, [%rd33];
	fma.rn.f32 	%f37, %f35, %f36, %f34;
	mul.wide.u32 	%rd34, %r59, 4;
	add.s64 	%rd35, %rd2, %rd34;
	ld.global.f32 	%f38, [%rd35];
	mul.wide.u32 	%rd36, %r81, 4;
	add.s64 	%rd37, %rd1, %rd36;
	ld.global.f32 	%f39, [%rd37];
	fma.rn.f32 	%f67, %f38, %f39, %f37;
	add.s32 	%r88, %r88, 8;
	add.s32 	%r87, %r87, %r10;
	add.s32 	%r86, %r86, %r10;
	add.s32 	%r85, %r85, %r10;
	add.s32 	%r84, %r84, %r10;
	add.s32 	%r83, %r83, %r10;
	add.s32 	%r82, %r82, %r10;
	add.s32 	%r81, %r81, %r10;
	add.s32 	%r80, %r80, %r10;
	add.s32 	%r79, %r79, 8;
	setp.ne.s32 	%p6, %r88, 0;
	@%p6 bra 	$L__BB0_4;
$L__BB0_5:
	setp.eq.s32 	%p7, %r6, 0;
	@%p7 bra 	$L__BB0_13;
	and.b32  	%r39, %r44, 3;
	setp.lt.u32 	%p8, %r6, 4;
	@%p8 bra 	$L__BB0_8;
	add.s32 	%r63, %r90, %r5;
	mul.wide.u32 	%rd38, %r63, 4;
	add.s64 	%rd39, %rd2, %rd38;
	ld.global.f32 	%f41, [%rd39];
	mad.lo.s32 	%r64, %r90, %r45, %r3;
	mul.wide.u32 	%rd40, %r64, 4;
	add.s64 	%rd41, %rd1, %rd40;
	ld.global.f32 	%f42, [%rd41];
	fma.rn.f32 	%f43, %f41, %f42, %f67;
	add.s32 	%r65, %r63, 1;
	mul.wide.u32 	%rd42, %r65, 4;
	add.s64 	%rd43, %rd2, %rd42;
	ld.global.f32 	%f44, [%rd43];
	add.s32 	%r66, %r64, %r45;
	mul.wide.u32 	%rd44, %r66, 4;
	add.s64 	%rd45, %rd1, %rd44;
	ld.global.f32 	%f45, [%rd45];
	fma.rn.f32 	%f46, %f44, %f45, %f43;
	add.s32 	%r67, %r63, 2;
	mul.wide.u32 	%rd46, %r67, 4;
	add.s64 	%rd47, %rd2, %rd46;
	ld.global.f32 	%f47, [%rd47];
	add.s32 	%r68, %r66, %r45;
	mul.wide.u32 	%rd48, %r68, 4;
	add.s64 	%rd49, %rd1, %rd48;
	ld.global.f32 	%f48, [%rd49];
	fma.rn.f32 	%f49, %f47, %f48, %f46;
	add.s32 	%r69, %r63, 3;
	mul.wide.u32 	%rd50, %r69, 4;
	add.s64 	%rd51, %rd2, %rd50;
	ld.global.f32 	%f50, [%rd51];
	add.s32 	%r70, %r68, %r45;
	mul.wide.u32 	%rd52, %r70, 4;
	add.s64 	%rd53, %rd1, %rd52;
	ld.global.f32 	%f51, [%rd53];
	fma.rn.f32 	%f67, %f50, %f51, %f49;
	add.s32 	%r90, %r90, 4;
$L__BB0_8:
	setp.eq.s32 	%p9, %r39, 0;
	@%p9 bra 	$L__BB0_13;
	setp.eq.s32 	%p10, %r39, 1;
	@%p10 bra 	$L__BB0_11;
	add.s32 	%r71, %r90, %r5;
	mul.wide.u32 	%rd54, %r71, 4;
	add.s64 	%rd55, %rd2, %rd54;
	ld.global.f32 	%f53, [%rd55];
	mad.lo.s32 	%r72, %r90, %r45, %r3;
	mul.wide.u32 	%rd56, %r72, 4;
	add.s64 	%rd57, %rd1, %rd56;
	ld.global.f32 	%f54, [%rd57];
	fma.rn.f32 	%f55, %f53, %f54, %f67;
	add.s32 	%r73, %r71, 1;
	mul.wide.u32 	%rd58, %r73, 4;
	add.s64 	%rd59, %rd2, %rd58;
	ld.global.f32 	%f56, [%rd59];
	add.s32 	%r74, %r72, %r45;
	mul.wide.u32 	%rd60, %r74, 4;
	add.s64 	%rd61, %rd1, %rd60;
	ld.global.f32 	%f57, [%rd61];
	fma.rn.f32 	%f67, %f56, %f57, %f55;
	add.s32 	%r90, %r90, 2;
$L__BB0_11:
	and.b32  	%r75, %r44, 1;
	setp.eq.b32 	%p11, %r75, 1;
	not.pred 	%p12, %p11;
	@%p12 bra 	$L__BB0_13;
	add.s32 	%r76, %r90, %r5;
	mul.wide.u32 	%rd62, %r76, 4;
	add.s64 	%rd63, %rd2, %rd62;
	ld.global.f32 	%f58, [%rd63];
	mad.lo.s32 	%r77, %r90, %r45, %r3;
	mul.wide.u32 	%rd64, %r77, 4;
	add.s64 	%rd65, %rd1, %rd64;
	ld.global.f32 	%f59, [%rd65];
	fma.rn.f32 	%f67, %f58, %f59, %f67;
$L__BB0_13:
	mad.lo.s32 	%r78, %r45, %r4, %r3;
	cvta.to.global.u64 	%rd66, %rd3;
	mul.wide.u32 	%rd67, %r78, 4;
	add.s64 	%rd68, %rd66, %rd67;
	st.global.f32 	[%rd68], %f67;
$L__BB0_14:
	ret;

}


// ===== COMPILED SASS (sm_100) =====

	.target	sm_100

	.elftype	@"ET_EXEC"


//--------------------- .note.nv.tkinfo           --------------------------
	.section	.note.nv.tkinfo,"",@"SHT_NOTE"
	.sectionflags	@"SHF_NOTE_NV_TKINFO"
	.tkinfo
        /*0018*/ 	.word	0x00000002
        /*0030*/ 	.string	""
        /*0030*/ 	.string	"ptxas"
        /*0030*/ 	.string	"Cuda compilation tools, release 13.0, V13.0.88"
        /*0030*/ 	.string	"Build cuda_13.0.r13.0/compiler.36424714_0"
        /*0030*/ 	.string	"-arch sm_100 -m 64 "



//--------------------- .note.nv.cuinfo           --------------------------
	.section	.note.nv.cuinfo,"",@"SHT_NOTE"
	.sectionflags	@"SHF_NOTE_NV_CUINFO"
        /*0018*/ 	.short	0x0002
        /*001a*/ 	.short	0x0064
        /*001c*/ 	.short	0x0082
	.zero		2


//--------------------- .nv.info                  --------------------------
	.section	.nv.info,"",@"SHT_CUDA_INFO"
	.align	4


	//----- nvinfo : EIATTR_REGCOUNT
	.align		4
        /*0000*/ 	.byte	0x04, 0x2f
        /*0002*/ 	.short	(.L_1 - .L_0)
	.align		4
.L_0:
        /*0004*/ 	.word	index@(_Z10matrix_mulPKfS0_Pfjjj)
        /*0008*/ 	.word	0x00000020


	//----- nvinfo : EIATTR_FRAME_SIZE
	.align		4
.L_1:
        /*000c*/ 	.byte	0x04, 0x11
        /*000e*/ 	.short	(.L_3 - .L_2)
	.align		4
.L_2:
        /*0010*/ 	.word	index@(_Z10matrix_mulPKfS0_Pfjjj)
        /*0014*/ 	.word	0x00000000


	//----- nvinfo : EIATTR_MIN_STACK_SIZE
	.align		4
.L_3:
        /*0018*/ 	.byte	0x04, 0x12
        /*001a*/ 	.short	(.L_5 - .L_4)
	.align		4
.L_4:
        /*001c*/ 	.word	index@(_Z10matrix_mulPKfS0_Pfjjj)
        /*0020*/ 	.word	0x00000000
.L_5:


//--------------------- .nv.compat                --------------------------
	.section	.nv.compat,"",@"SHT_CUDA_COMPAT_INFO"
	.align	4
        /*0000*/ 	.byte	0x02, 0x09, 0x00, 0x00, 0x02, 0x02, 0x01, 0x00, 0x02, 0x05, 0x05, 0x00, 0x03, 0x07, 0x01, 0x01
        /*0010*/ 	.byte	0x02, 0x03, 0x00, 0x00, 0x02, 0x06, 0x01, 0x00, 0x04, 0x0b, 0x08, 0x00, 0x09, 0x00, 0x00, 0x00
        /*0020*/ 	.byte	0x00, 0x00, 0x00, 0x00


//--------------------- .nv.info._Z10matrix_mulPKfS0_Pfjjj --------------------------
	.section	.nv.info._Z10matrix_mulPKfS0_Pfjjj,"",@"SHT_CUDA_INFO"
	.sectionflags	@""
	.align	4


	//----- nvinfo : EIATTR_CUDA_API_VERSION
	.align		4
        /*0000*/ 	.byte	0x04, 0x37
        /*0002*/ 	.short	(.L_7 - .L_6)
.L_6:
        /*0004*/ 	.word	0x00000082


	//----- nvinfo : EIATTR_KPARAM_INFO
	.align		4
.L_7:
        /*0008*/ 	.byte	0x04, 0x17
        /*000a*/ 	.short	(.L_9 - .L_8)
.L_8:
        /*000c*/ 	.word	0x00000000
        /*0010*/ 	.short	0x0005
        /*0012*/ 	.short	0x0020
        /*0014*/ 	.byte	0x00, 0xf0, 0x11, 0x00


	//----- nvinfo : EIATTR_KPARAM_INFO
	.align		4
.L_9:
        /*0018*/ 	.byte	0x04, 0x17
        /*001a*/ 	.short	(.L_11 - .L_10)
.L_10:
        /*001c*/ 	.word	0x00000000
        /*0020*/ 	.short	0x0004
        /*0022*/ 	.short	0x001c
        /*0024*/ 	.byte	0x00, 0xf0, 0x11, 0x00


	//----- nvinfo : EIATTR_KPARAM_INFO
	.align		4
.L_11:
        /*0028*/ 	.byte	0x04, 0x17
        /*002a*/ 	.short	(.L_13 - .L_12)
.L_12:
        /*002c*/ 	.word	0x00000000
        /*0030*/ 	.short	0x0003
        /*0032*/ 	.short	0x0018
        /*0034*/ 	.byte	0x00, 0xf0, 0x11, 0x00


	//----- nvinfo : EIATTR_KPARAM_INFO
	.align		4
.L_13:
        /*0038*/ 	.byte	0x04, 0x17
        /*003a*/ 	.short	(.L_15 - .L_14)
.L_14:
        /*003c*/ 	.word	0x00000000
        /*0040*/ 	.short	0x0002
        /*0042*/ 	.short	0x0010
        /*0044*/ 	.byte	0x00, 0xf5, 0x21, 0x00


	//----- nvinfo : EIATTR_KPARAM_INFO
	.align		4
.L_15:
        /*0048*/ 	.byte	0x04, 0x17
        /*004a*/ 	.short	(.L_17 - .L_16)
.L_16:
        /*004c*/ 	.word	0x00000000
        /*0050*/ 	.short	0x0001
        /*0052*/ 	.short	0x0008
        /*0054*/ 	.byte	0x00, 0xf5, 0x21, 0x00


	//----- nvinfo : EIATTR_KPARAM_INFO
	.align		4
.L_17:
        /*0058*/ 	.byte	0x04, 0x17
        /*005a*/ 	.short	(.L_19 - .L_18)
.L_18:
        /*005c*/ 	.word	0x00000000
        /*0060*/ 	.short	0x0000
        /*0062*/ 	.short	0x0000
        /*0064*/ 	.byte	0x00, 0xf5, 0x21, 0x00


	//----- nvinfo : EIATTR_SPARSE_MMA_MASK
	.align		4
.L_19:
        /*0068*/ 	.byte	0x03, 0x50
        /*006a*/ 	.short	0x0000


	//----- nvinfo : EIATTR_MAXREG_COUNT
	.align		4
        /*006c*/ 	.byte	0x03, 0x1b
        /*006e*/ 	.short	0x00ff


	//----- nvinfo : EIATTR_MERCURY_ISA_VERSION
	.align		4
        /*0070*/ 	.byte	0x03, 0x5f
        /*0072*/ 	.short	0x0101


	//----- nvinfo : EIATTR_VRC_CTA_INIT_COUNT
	.align		4
        /*0074*/ 	.byte	0x02, 0x4a
	.zero		1
	.zero		1


	//----- nvinfo : EIATTR_EXIT_INSTR_OFFSETS
	.align		4
        /*0078*/ 	.byte	0x04, 0x1c
        /*007a*/ 	.short	(.L_21 - .L_20)


	//   ....[0]....
.L_20:
        /*007c*/ 	.word	0x000000e0


	//   ....[1]....
        /*0080*/ 	.word	0x00000a90


	//----- nvinfo : EIATTR_CBANK_PARAM_SIZE
	.align		4
.L_21:
        /*0084*/ 	.byte	0x03, 0x19
        /*0086*/ 	.short	0x0024


	//----- nvinfo : EIATTR_PARAM_CBANK
	.align		4
        /*0088*/ 	.byte	0x04, 0x0a
        /*008a*/ 	.short	(.L_23 - .L_22)
	.align		4
.L_22:
        /*008c*/ 	.word	index@(.nv.constant0._Z10matrix_mulPKfS0_Pfjjj)
        /*0090*/ 	.short	0x0380
        /*0092*/ 	.short	0x0024


	//----- nvinfo : EIATTR_SW_WAR
	.align		4
.L_23:
        /*0094*/ 	.byte	0x04, 0x36
        /*0096*/ 	.short	(.L_25 - .L_24)
.L_24:
        /*0098*/ 	.word	0x00000008
.L_25:


//--------------------- .nv.callgraph             --------------------------
	.section	.nv.callgraph,"",@"SHT_CUDA_CALLGRAPH"
	.align	4
	.sectionentsize	8
	.align		4
        /*0000*/ 	.word	0x00000000
	.align		4
        /*0004*/ 	.word	0xffffffff
	.align		4
        /*0008*/ 	.word	0x00000000
	.align		4
        /*000c*/ 	.word	0xfffffffe
	.align		4
        /*0010*/ 	.word	0x00000000
	.align		4
        /*0014*/ 	.word	0xfffffffd
	.align		4
        /*0018*/ 	.word	0x00000000
	.align		4
        /*001c*/ 	.word	0xfffffffc


//--------------------- .text._Z10matrix_mulPKfS0_Pfjjj --------------------------
	.section	.text._Z10matrix_mulPKfS0_Pfjjj,"ax",@progbits
	.align	128
        .global         _Z10matrix_mulPKfS0_Pfjjj
        .type           _Z10matrix_mulPKfS0_Pfjjj,@function
        .size           _Z10matrix_mulPKfS0_Pfjjj,(.L_x_5 - _Z10matrix_mulPKfS0_Pfjjj)
        .other          _Z10matrix_mulPKfS0_Pfjjj,@"STO_CUDA_ENTRY STV_DEFAULT"
_Z10matrix_mulPKfS0_Pfjjj:
.text._Z10matrix_mulPKfS0_Pfjjj:
[----:B------:R-:W-:Y:S01]  /*0000*/  LDC R1, c[0x0][0x37c] ;  /* 0x0000df00ff017b82 */ /* 0x000fe20000000800 */
[----:B------:R-:W0:Y:S07]  /*0010*/  S2R R7, SR_TID.X ;  /* 0x0000000000077919 */ /* 0x000e2e0000002100 */
[----:B------:R-:W1:Y:S01]  /*0020*/  S2UR UR4, SR_CTAID.X ;  /* 0x00000000000479c3 */ /* 0x000e620000002500 */
[----:B------:R-:W1:Y:S01]  /*0030*/  LDCU UR5, c[0x0][0x360] ;  /* 0x00006c00ff0577ac */ /* 0x000e620008000800 */
[----:B------:R-:W2:Y:S01]  /*0040*/  S2R R5, SR_TID.Y ;  /* 0x0000000000057919 */ /* 0x000ea20000002200 */
[----:B------:R-:W3:Y:S05]  /*0050*/  LDCU UR7, c[0x0][0x398] ;  /* 0x00007300ff0777ac */ /* 0x000eea0008000800 */
[----:B------:R-:W2:Y:S08]  /*0060*/  S2UR UR6, SR_CTAID.Y ;  /* 0x00000000000679c3 */ /* 0x000eb00000002600 */
[----:B------:R-:W2:Y:S08]  /*0070*/  LDC R2, c[0x0][0x364] ;  /* 0x0000d900ff027b82 */ /* 0x000eb00000000800 */
[----:B------:R-:W4:Y:S01]  /*0080*/  LDC R0, c[0x0][0x3a0] ;  /* 0x0000e800ff007b82 */ /* 0x000f220000000800 */
[----:B-1----:R-:W-:-:S06]  /*0090*/  UIMAD UR4, UR4, UR5, URZ ;  /* 0x00000005040472a4 */ /* 0x002fcc000f8e02ff */
[----:B0-----:R-:W-:Y:S01]  /*00a0*/  IADD3 R3, PT, PT, R7, UR4, RZ ;  /* 0x0000000407037c10 */ /* 0x001fe2000fffe0ff */
[----:B--2---:R-:W-:-:S03]  /*00b0*/  IMAD R2, R2, UR6, R5 ;  /* 0x0000000602027c24 */ /* 0x004fc6000f8e0205 */
[----:B----4-:R-:W-:-:S04]  /*00c0*/  ISETP.GE.U32.AND P0, PT, R3, R0, PT ;  /* 0x000000000300720c */ /* 0x010fc80003f06070 */
[----:B---3--:R-:W-:-:S13]  /*00d0*/  ISETP.GE.U32.OR P0, PT, R2, UR7, P0 ;  /* 0x0000000702007c0c */ /* 0x008fda0008706470 */
[----:B------:R-:W-:Y:S05]  /*00e0*/  @P0 EXIT ;  /* 0x000000000000094d */ /* 0x000fea0003800000 */
[----:B------:R-:W0:Y:S01]  /*00f0*/  LDC R5, c[0x0][0x39c] ;  /* 0x0000e700ff057b82 */ /* 0x000e220000000800 */
[----:B------:R-:W1:Y:S01]  /*0100*/  LDCU.64 UR6, c[0x0][0x358] ;  /* 0x00006b00ff0677ac */ /* 0x000e620008000a00 */
[----:B------:R-:W-:Y:S01]  /*0110*/  HFMA2 R12, -RZ, RZ, 0, 0 ;  /* 0x00000000ff0c7431 */ /* 0x000fe200000001ff */
[----:B0-----:R-:W-:-:S13]  /*0120*/  ISETP.NE.AND P0, PT, R5, RZ, PT ;  /* 0x000000ff0500720c */ /* 0x001fda0003f05270 */
[----:B-1----:R-:W-:Y:S05]  /*0130*/  @!P0 BRA `(.L_x_0) ;  /* 0x0000000800448947 */ /* 0x002fea0003800000 */
[C---:B------:R-:W-:Y:S02]  /*0140*/  ISETP.GE.U32.AND P1, PT, R5.reuse, 0x8, PT ;  /* 0x000000080500780c */ /* 0x040fe40003f26070 */
[----:B------:R-:W-:Y:S02]  /*0150*/  LOP3.LUT R4, R5, 0x7, RZ, 0xc0, !PT ;  /* 0x0000000705047812 */ /* 0x000fe400078ec0ff */
[----:B------:R-:W-:Y:S02]  /*0160*/  MOV R12, RZ ;  /* 0x000000ff000c7202 */ /* 0x000fe40000000f00 */
[----:B------:R-:W-:Y:S02]  /*0170*/  ISETP.NE.AND P0, PT, R4, RZ, PT ;  /* 0x000000ff0400720c */ /* 0x000fe40003f05270 */
[----:B------:R-:W-:-:S05]  /*0180*/  MOV R6, RZ ;  /* 0x000000ff00067202 */ /* 0x000fca0000000f00 */
[----:B------:R-:W-:Y:S06]  /*0190*/  @!P1 BRA `(.L_x_1) ;  /* 0x0000000400249947 */ /* 0x000fec0003800000 */
[----:B------:R-:W-:Y:S01]  /*01a0*/  LOP3.LUT R6, R5, 0xfffffff8, RZ, 0xc0, !PT ;  /* 0xfffffff805067812 */ /* 0x000fe200078ec0ff */
[C---:B------:R-:W-:Y:S01]  /*01b0*/  IMAD R11, R0.reuse, 0x3, R3 ;  /* 0x00000003000b7824 */ /* 0x040fe200078e0203 */
[C---:B------:R-:W-:Y:S01]  /*01c0*/  IADD3 R7, PT, PT, R0.reuse, UR4, R7 ;  /* 0x0000000400077c10 */ /* 0x040fe2000fffe007 */
[C-C-:B------:R-:W-:Y:S01]  /*01d0*/  IMAD R15, R0.reuse, 0x5, R3.reuse ;  /* 0x00000005000f7824 */ /* 0x140fe200078e0203 */
[CC--:B------:R-:W-:Y:S01]  /*01e0*/  LEA R9, R0.reuse, R3.reuse, 0x1 ;  /* 0x0000000300097211 */ /* 0x0c0fe200078e08ff */
[C-C-:B------:R-:W-:Y:S01]  /*01f0*/  IMAD R25, R0.reuse, 0x6, R3.reuse ;  /* 0x0000000600197824 */ /* 0x140fe200078e0203 */
[C---:B------:R-:W-:Y:S01]  /*0200*/  LEA R13, R0.reuse, R3, 0x2 ;  /* 0x00000003000d7211 */ /* 0x040fe200078e10ff */
[----:B------:R-:W-:Y:S01]  /*0210*/  IMAD R27, R0, 0x7, R3 ;  /* 0x00000007001b7824 */ /* 0x000fe200078e0203 */
[----:B------:R-:W-:Y:S01]  /*0220*/  MOV R12, RZ ;  /* 0x000000ff000c7202 */ /* 0x000fe20000000f00 */
[----:B------:R-:W-:Y:S01]  /*0230*/  IMAD R8, R2, R5, 0x3 ;  /* 0x0000000302087424 */ /* 0x000fe200078e0205 */
[----:B------:R-:W-:-:S02]  /*0240*/  MOV R29, R3 ;  /* 0x00000003001d7202 */ /* 0x000fc40000000f00 */
[----:B------:R-:W-:-:S07]  /*0250*/  IADD3 R10, PT, PT, -R6, RZ, RZ ;  /* 0x000000ff060a7210 */ /* 0x000fce0007ffe1ff */
.L_x_2:
[----:B------:R-:W0:Y:S01]  /*0260*/  LDC.64 R20, c[0x0][0x380] ;  /* 0x0000e000ff147b82 */ /* 0x000e220000000a00 */
[----:B------:R-:W-:-:S07]  /*0270*/  IADD3 R23, PT, PT, R8, -0x3, RZ ;  /* 0xfffffffd08177810 */ /* 0x000fce0007ffe0ff */
[----:B------:R-:W1:Y:S01]  /*0280*/  LDC.64 R16, c[0x0][0x388] ;  /* 0x0000e200ff107b82 */ /* 0x000e620000000a00 */
[----:B0-----:R-:W-:-:S06]  /*0290*/  IMAD.WIDE.U32 R22, R23, 0x4, R20 ;  /* 0x0000000417167825 */ /* 0x001fcc00078e0014 */
[----:B------:R-:W2:Y:S01]  /*02a0*/  LDG.E R23, desc[UR6][R22.64] ;  /* 0x0000000616177981 */ /* 0x000ea2000c1e1900 */
[----:B-1----:R-:W-:-:S06]  /*02b0*/  IMAD.WIDE.U32 R18, R29, 0x4, R16 ;  /* 0x000000041d127825 */ /* 0x002fcc00078e0010 */
[----:B------:R-:W2:Y:S01]  /*02c0*/  LDG.E R18, desc[UR6][R18.64] ;  /* 0x0000000612127981 */ /* 0x000ea2000c1e1900 */
[C---:B------:R-:W-:Y:S02]  /*02d0*/  IADD3 R14, PT, PT, R8.reuse, -0x2, RZ ;  /* 0xfffffffe080e7810 */ /* 0x040fe40007ffe0ff */
[----:B------:R-:W-:Y:S01]  /*02e0*/  IADD3 R24, PT, PT, R8, -0x1, RZ ;  /* 0xffffffff08187810 */ /* 0x000fe20007ffe0ff */
[----:B--2---:R-:W-:Y:S02]  /*02f0*/  FFMA R12, R23, R18, R12 ;  /* 0x00000012170c7223 */ /* 0x004fe4000000000c */
[----:B------:R-:W-:-:S04]  /*0300*/  IMAD.WIDE.U32 R18, R14, 0x4, R20 ;  /* 0x000000040e127825 */ /* 0x000fc800078e0014 */
[----:B------:R-:W-:Y:S01]  /*0310*/  IMAD.WIDE.U32 R22, R7, 0x4, R16 ;  /* 0x0000000407167825 */ /* 0x000fe200078e0010 */
[----:B------:R0:W2:Y:S04]  /*0320*/  LDG.E R14, desc[UR6][R18.64] ;  /* 0x00000006120e7981 */ /* 0x0000a8000c1e1900 */
[----:B------:R1:W2:Y:S01]  /*0330*/  LDG.E R26, desc[UR6][R22.64] ;  /* 0x00000006161a7981 */ /* 0x0002a2000c1e1900 */
[----:B0-----:R-:W-:-:S04]  /*0340*/  IMAD.WIDE.U32 R18, R24, 0x4, R20 ;  /* 0x0000000418127825 */ /* 0x001fc800078e0014 */
[----:B-1----:R-:W-:Y:S01]  /*0350*/  IMAD.WIDE.U32 R22, R9, 0x4, R16 ;  /* 0x0000000409167825 */ /* 0x002fe200078e0010 */
[----:B------:R0:W3:Y:S04]  /*0360*/  LDG.E R24, desc[UR6][R18.64] ;  /* 0x0000000612187981 */ /* 0x0000e8000c1e1900 */
[----:B------:R1:W3:Y:S01]  /*0370*/  LDG.E R28, desc[UR6][R22.64] ;  /* 0x00000006161c7981 */ /* 0x0002e2000c1e1900 */
[----:B0-----:R-:W-:-:S04]  /*0380*/  IMAD.WIDE.U32 R18, R8, 0x4, R20 ;  /* 0x0000000408127825 */ /* 0x001fc800078e0014 */
[----:B-1----:R-:W-:-:S04]  /*0390*/  IMAD.WIDE.U32 R22, R11, 0x4, R16 ;  /* 0x000000040b167825 */ /* 0x002fc800078e0010 */
[----:B--2---:R-:W-:Y:S02]  /*03a0*/  FFMA R12, R14, R26, R12 ;  /* 0x0000001a0e0c7223 */ /* 0x004fe4000000000c */
[----:B------:R-:W2:Y:S04]  /*03b0*/  LDG.E R14, desc[UR6][R18.64] ;  /* 0x00000006120e7981 */ /* 0x000ea8000c1e1900 */
[----:B------:R0:W2:Y:S01]  /*03c0*/  LDG.E R26, desc[UR6][R22.64] ;  /* 0x00000006161a7981 */ /* 0x0000a2000c1e1900 */
[----:B---3--:R-:W-:Y:S01]  /*03d0*/  FFMA R12, R24, R28, R12 ;  /* 0x0000001c180c7223 */ /* 0x008fe2000000000c */
[----:B------:R-:W-:Y:S01]  /*03e0*/  IADD3 R24, PT, PT, R8, 0x1, RZ ;  /* 0x0000000108187810 */ /* 0x000fe20007ffe0ff */
[----:B0-----:R-:W-:-:S04]  /*03f0*/  IMAD.WIDE.U32 R22, R13, 0x4, R16 ;  /* 0x000000040d167825 */ /* 0x001fc800078e0010 */
[----:B------:R-:W-:Y:S01]  /*0400*/  IMAD.WIDE.U32 R18, R24, 0x4, R20 ;  /* 0x0000000418127825 */ /* 0x000fe200078e0014 */
[----:B------:R-:W3:Y:S04]  /*0410*/  LDG.E R28, desc[UR6][R22.64] ;  /* 0x00000006161c7981 */ /* 0x000ee8000c1e1900 */
[----:B------:R0:W3:Y:S01]  /*0420*/  LDG.E R24, desc[UR6][R18.64] ;  /* 0x0000000612187981 */ /* 0x0000e2000c1e1900 */
[----:B--2---:R-:W-:Y:S01]  /*0430*/  FFMA R12, R14, R26, R12 ;  /* 0x0000001a0e0c7223 */ /* 0x004fe2000000000c */
[C---:B------:R-:W-:Y:S02]  /*0440*/  IADD3 R26, PT, PT, R8.reuse, 0x3, RZ ;  /* 0x00000003081a7810 */ /* 0x040fe40007ffe0ff */
[----:B------:R-:W-:-:S03]  /*0450*/  IADD3 R14, PT, PT, R8, 0x2, RZ ;  /* 0x00000002080e7810 */ /* 0x000fc60007ffe0ff */
[----:B0-----:R-:W-:Y:S01]  /*0460*/  IMAD.WIDE.U32 R18, R26, 0x4, R20 ;  /* 0x000000041a127825 */ /* 0x001fe200078e0014 */
[----:B------:R-:W-:-:S03]  /*0470*/  IADD3 R26, PT, PT, R8, 0x4, RZ ;  /* 0x00000004081a7810 */ /* 0x000fc60007ffe0ff */
[--C-:B------:R-:W-:Y:S02]  /*0480*/  IMAD.WIDE.U32 R22, R14, 0x4, R20.reuse ;  /* 0x000000040e167825 */ /* 0x100fe400078e0014 */
[----:B------:R0:W2:Y:S02]  /*0490*/  LDG.E R14, desc[UR6][R18.64] ;  /* 0x00000006120e7981 */ /* 0x0000a4000c1e1900 */
[----:B------:R-:W-:-:S04]  /*04a0*/  IMAD.WIDE.U32 R20, R26, 0x4, R20 ;  /* 0x000000041a147825 */ /* 0x000fc800078e0014 */
[----:B---3--:R-:W-:Y:S02]  /*04b0*/  FFMA R12, R24, R28, R12 ;  /* 0x0000001c180c7223 */ /* 0x008fe4000000000c */
[----:B------:R-:W3:Y:S01]  /*04c0*/  LDG.E R21, desc[UR6][R20.64] ;  /* 0x0000000614157981 */ /* 0x000ee2000c1e1900 */
[----:B0-----:R-:W-:-:S03]  /*04d0*/  IMAD.WIDE.U32 R18, R15, 0x4, R16 ;  /* 0x000000040f127825 */ /* 0x001fc600078e0010 */
[----:B------:R0:W4:Y:S04]  /*04e0*/  LDG.E R24, desc[UR6][R22.64] ;  /* 0x0000000616187981 */ /* 0x000128000c1e1900 */
[----:B------:R-:W4:Y:S01]  /*04f0*/  LDG.E R26, desc[UR6][R18.64] ;  /* 0x00000006121a7981 */ /* 0x000f22000c1e1900 */
[----:B0-----:R-:W-:-:S04]  /*0500*/  IMAD.WIDE.U32 R22, R25, 0x4, R16 ;  /* 0x0000000419167825 */ /* 0x001fc800078e0010 */
[----:B------:R-:W-:Y:S01]  /*0510*/  IMAD.WIDE.U32 R16, R27, 0x4, R16 ;  /* 0x000000041b107825 */ /* 0x000fe200078e0010 */
[----:B------:R-:W2:Y:S05]  /*0520*/  LDG.E R28, desc[UR6][R22.64] ;  /* 0x00000006161c7981 */ /* 0x000eaa000c1e1900 */
[----:B------:R-:W3:Y:S01]  /*0530*/  LDG.E R16, desc[UR6][R16.64] ;  /* 0x0000000610107981 */ /* 0x000ee2000c1e1900 */
[----:B------:R-:W-:-:S04]  /*0540*/  IADD3 R10, PT, PT, R10, 0x8, RZ ;  /* 0x000000080a0a7810 */ /* 0x000fc80007ffe0ff */
[----:B------:R-:W-:Y:S02]  /*0550*/  ISETP.NE.AND P1, PT, R10, RZ, PT ;  /* 0x000000ff0a00720c */ /* 0x000fe40003f25270 */
[----:B------:R-:W-:Y:S02]  /*0560*/  IADD3 R8, PT, PT, R8, 0x8, RZ ;  /* 0x0000000808087810 */ /* 0x000fe40007ffe0ff */
[C---:B------:R-:W-:Y:S02]  /*0570*/  LEA R7, R0.reuse, R7, 0x3 ;  /* 0x0000000700077211 */ /* 0x040fe400078e18ff */
[C---:B------:R-:W-:Y:S02]  /*0580*/  LEA R9, R0.reuse, R9, 0x3 ;  /* 0x0000000900097211 */ /* 0x040fe400078e18ff */
[C---:B------:R-:W-:Y:S02]  /*0590*/  LEA R11, R0.reuse, R11, 0x3 ;  /* 0x0000000b000b7211 */ /* 0x040fe400078e18ff */
[----:B------:R-:W-:-:S02]  /*05a0*/  LEA R13, R0, R13, 0x3 ;  /* 0x0000000d000d7211 */ /* 0x000fc400078e18ff */
[C---:B------:R-:W-:Y:S02]  /*05b0*/  LEA R15, R0.reuse, R15, 0x3 ;  /* 0x0000000f000f7211 */ /* 0x040fe400078e18ff */
[C---:B------:R-:W-:Y:S02]  /*05c0*/  LEA R25, R0.reuse, R25, 0x3 ;  /* 0x0000001900197211 */ /* 0x040fe400078e18ff */
[C---:B------:R-:W-:Y:S02]  /*05d0*/  LEA R27, R0.reuse, R27, 0x3 ;  /* 0x0000001b001b7211 */ /* 0x040fe400078e18ff */
[----:B------:R-:W-:Y:S01]  /*05e0*/  LEA R29, R0, R29, 0x3 ;  /* 0x0000001d001d7211 */ /* 0x000fe200078e18ff */
[----:B----4-:R-:W-:-:S04]  /*05f0*/  FFMA R12, R24, R26, R12 ;  /* 0x0000001a180c7223 */ /* 0x010fc8000000000c */
[----:B--2---:R-:W-:-:S04]  /*0600*/  FFMA R12, R14, R28, R12 ;  /* 0x0000001c0e0c7223 */ /* 0x004fc8000000000c */
[----:B---3--:R-:W-:Y:S01]  /*0610*/  FFMA R12, R21, R16, R12 ;  /* 0x00000010150c7223 */ /* 0x008fe2000000000c */
[----:B------:R-:W-:Y:S06]  /*0620*/  @P1 BRA `(.L_x_2) ;  /* 0xfffffffc000c1947 */ /* 0x000fec000383ffff */
.L_x_1:
[----:B------:R-:W-:Y:S05]  /*0630*/  @!P0 BRA `(.L_x_0) ;  /* 0x0000000400048947 */ /* 0x000fea0003800000 */
[----:B------:R-:W-:Y:S02]  /*0640*/  ISETP.GE.U32.AND P0, PT, R4, 0x4, PT ;  /* 0x000000040400780c */ /* 0x000fe40003f06070 */
[----:B------:R-:W-:-:S04]  /*0650*/  LOP3.LUT R13, R5, 0x3, RZ, 0xc0, !PT ;  /* 0x00000003050d7812 */ /* 0x000fc800078ec0ff */
[----:B------:R-:W-:-:S07]  /*0660*/  ISETP.NE.AND P1, PT, R13, RZ, PT ;  /* 0x000000ff0d00720c */ /* 0x000fce0003f25270 */
[----:B------:R-:W-:Y:S06]  /*0670*/  @!P0 BRA `(.L_x_3) ;  /* 0x00000000007c8947 */ /* 0x000fec0003800000 */
[----:B------:R-:W0:Y:S01]  /*0680*/  LDC.64 R8, c[0x0][0x388] ;  /* 0x0000e200ff087b82 */ /* 0x000e220000000a00 */
[----:B------:R-:W-:Y:S02]  /*0690*/  IMAD R15, R2, R5, R6 ;  /* 0x00000005020f7224 */ /* 0x000fe400078e0206 */
[----:B------:R-:W-:-:S03]  /*06a0*/  IMAD R17, R6, R0, R3 ;  /* 0x0000000006117224 */ /* 0x000fc600078e0203 */
[C---:B------:R-:W-:Y:S02]  /*06b0*/  IADD3 R23, PT, PT, R15.reuse, 0x1, RZ ;  /* 0x000000010f177810 */ /* 0x040fe40007ffe0ff */
[----:B------:R-:W1:Y:S01]  /*06c0*/  LDC.64 R10, c[0x0][0x380] ;  /* 0x0000e000ff0a7b82 */ /* 0x000e620000000a00 */
[C---:B------:R-:W-:Y:S02]  /*06d0*/  IADD3 R27, PT, PT, R15.reuse, 0x2, RZ ;  /* 0x000000020f1b7810 */ /* 0x040fe40007ffe0ff */
[----:B------:R-:W-:Y:S01]  /*06e0*/  IADD3 R4, PT, PT, R15, 0x3, RZ ;  /* 0x000000030f047810 */ /* 0x000fe20007ffe0ff */
[C---:B0-----:R-:W-:Y:S01]  /*06f0*/  IMAD.WIDE.U32 R20, R17.reuse, 0x4, R8 ;  /* 0x0000000411147825 */ /* 0x041fe200078e0008 */
[----:B------:R-:W-:-:S04]  /*0700*/  IADD3 R17, PT, PT, R17, R0, RZ ;  /* 0x0000000011117210 */ /* 0x000fc80007ffe0ff */
[-C--:B------:R-:W-:Y:S01]  /*0710*/  IADD3 R29, PT, PT, R17, R0.reuse, RZ ;  /* 0x00000000111d7210 */ /* 0x080fe20007ffe0ff */
[--C-:B-1----:R-:W-:Y:S01]  /*0720*/  IMAD.WIDE.U32 R24, R15, 0x4, R10.reuse ;  /* 0x000000040f187825 */ /* 0x102fe200078e000a */
[----:B------:R-:W2:Y:S03]  /*0730*/  LDG.E R20, desc[UR6][R20.64] ;  /* 0x0000000614147981 */ /* 0x000ea6000c1e1900 */
[----:B------:R-:W-:Y:S01]  /*0740*/  IMAD.WIDE.U32 R22, R23, 0x4, R10 ;  /* 0x0000000417167825 */ /* 0x000fe200078e000a */
[----:B------:R-:W2:Y:S03]  /*0750*/  LDG.E R7, desc[UR6][R24.64] ;  /* 0x0000000618077981 */ /* 0x000ea6000c1e1900 */
[----:B------:R-:W-:Y:S02]  /*0760*/  IMAD.WIDE.U32 R18, R17, 0x4, R8 ;  /* 0x0000000411127825 */ /* 0x000fe400078e0008 */
[----:B------:R-:W3:Y:S02]  /*0770*/  LDG.E R22, desc[UR6][R22.64] ;  /* 0x0000000616167981 */ /* 0x000ee4000c1e1900 */
[----:B------:R-:W-:Y:S01]  /*0780*/  IMAD.WIDE.U32 R14, R27, 0x4, R10 ;  /* 0x000000041b0e7825 */ /* 0x000fe200078e000a */
[C---:B------:R-:W-:Y:S01]  /*0790*/  IADD3 R27, PT, PT, R29.reuse, R0, RZ ;  /* 0x000000001d1b7210 */ /* 0x040fe20007ffe0ff */
[----:B------:R-:W3:Y:S02]  /*07a0*/  LDG.E R19, desc[UR6][R18.64] ;  /* 0x0000000612137981 */ /* 0x000ee4000c1e1900 */
[----:B------:R-:W-:-:S02]  /*07b0*/  IMAD.WIDE.U32 R16, R29, 0x4, R8 ;  /* 0x000000041d107825 */ /* 0x000fc400078e0008 */
[----:B------:R-:W4:Y:S02]  /*07c0*/  LDG.E R14, desc[UR6][R14.64] ;  /* 0x000000060e0e7981 */ /* 0x000f24000c1e1900 */
[----:B------:R-:W-:Y:S02]  /*07d0*/  IMAD.WIDE.U32 R10, R4, 0x4, R10 ;  /* 0x00000004040a7825 */ /* 0x000fe400078e000a */
[----:B------:R-:W4:Y:S02]  /*07e0*/  LDG.E R16, desc[UR6][R16.64] ;  /* 0x0000000610107981 */ /* 0x000f24000c1e1900 */
[----:B------:R-:W-:Y:S02]  /*07f0*/  IMAD.WIDE.U32 R8, R27, 0x4, R8 ;  /* 0x000000041b087825 */ /* 0x000fe400078e0008 */
[----:B------:R-:W5:Y:S04]  /*0800*/  LDG.E R10, desc[UR6][R10.64] ;  /* 0x000000060a0a7981 */ /* 0x000f68000c1e1900 */
[----:B------:R-:W5:Y:S01]  /*0810*/  LDG.E R8, desc[UR6][R8.64] ;  /* 0x0000000608087981 */ /* 0x000f62000c1e1900 */
[----:B------:R-:W-:Y:S01]  /*0820*/  IADD3 R6, PT, PT, R6, 0x4, RZ ;  /* 0x0000000406067810 */ /* 0x000fe20007ffe0ff */
[----:B--2---:R-:W-:-:S04]  /*0830*/  FFMA R7, R7, R20, R12 ;  /* 0x0000001407077223 */ /* 0x004fc8000000000c */
[----:B---3--:R-:W-:-:S04]  /*0840*/  FFMA R7, R22, R19, R7 ;  /* 0x0000001316077223 */ /* 0x008fc80000000007 */
[----:B----4-:R-:W-:-:S04]  /*0850*/  FFMA R7, R14, R16, R7 ;  /* 0x000000100e077223 */ /* 0x010fc80000000007 */
[----:B-----5:R-:W-:-:S07]  /*0860*/  FFMA R12, R10, R8, R7 ;  /* 0x000000080a0c7223 */ /* 0x020fce0000000007 */
.L_x_3:
[----:B------:R-:W-:Y:S05]  /*0870*/  @!P1 BRA `(.L_x_0) ;  /* 0x0000000000749947 */ /* 0x000fea0003800000 */
[----:B------:R-:W0:Y:S01]  /*0880*/  LDC.64 R8, c[0x0][0x388] ;  /* 0x0000e200ff087b82 */ /* 0x000e220000000a00 */
[----:B------:R-:W-:Y:S02]  /*0890*/  ISETP.NE.AND P0, PT, R13, 0x1, PT ;  /* 0x000000010d00780c */ /* 0x000fe40003f05270 */
[----:B------:R-:W-:-:S04]  /*08a0*/  LOP3.LUT R4, R5, 0x1, RZ, 0xc0, !PT ;  /* 0x0000000105047812 */ /* 0x000fc800078ec0ff */
[----:B------:R-:W-:Y:S01]  /*08b0*/  ISETP.NE.U32.AND P1, PT, R4, 0x1, PT ;  /* 0x000000010400780c */ /* 0x000fe20003f25070 */
[----:B------:R-:W1:Y:S06]  /*08c0*/  LDC.64 R18, c[0x0][0x380] ;  /* 0x0000e000ff127b82 */ /* 0x000e6c0000000a00 */
[----:B------:R-:W-:Y:S02]  /*08d0*/  @P0 IMAD R7, R2, R5, R6 ;  /* 0x0000000502070224 */ /* 0x000fe400078e0206 */
[----:B------:R-:W2:Y:S01]  /*08e0*/  LDC.64 R10, c[0x0][0x380] ;  /* 0x0000e000ff0a7b82 */ /* 0x000ea20000000a00 */
[C---:B------:R-:W-:Y:S01]  /*08f0*/  @P0 IMAD R17, R6.reuse, R0, R3 ;  /* 0x0000000006110224 */ /* 0x040fe200078e0203 */
[----:B------:R-:W-:-:S02]  /*0900*/  @P0 IADD3 R6, PT, PT, R6, 0x2, RZ ;  /* 0x0000000206060810 */ /* 0x000fc40007ffe0ff */
[----:B------:R-:W-:Y:S02]  /*0910*/  @P0 IADD3 R13, PT, PT, R7, 0x1, RZ ;  /* 0x00000001070d0810 */ /* 0x000fe40007ffe0ff */
[C---:B------:R-:W-:Y:S02]  /*0920*/  @P0 IADD3 R23, PT, PT, R17.reuse, R0, RZ ;  /* 0x0000000011170210 */ /* 0x040fe40007ffe0ff */
[----:B------:R-:W3:Y:S01]  /*0930*/  LDC.64 R14, c[0x0][0x388] ;  /* 0x0000e200ff0e7b82 */ /* 0x000ee20000000a00 */
[----:B0-----:R-:W-:-:S04]  /*0940*/  @P0 IMAD.WIDE.U32 R16, R17, 0x4, R8 ;  /* 0x0000000411100825 */ /* 0x001fc800078e0008 */
[----:B------:R-:W-:Y:S02]  /*0950*/  @P0 IMAD.WIDE.U32 R8, R23, 0x4, R8 ;  /* 0x0000000417080825 */ /* 0x000fe400078e0008 */
[----:B------:R-:W4:Y:S02]  /*0960*/  @P0 LDG.E R16, desc[UR6][R16.64] ;  /* 0x0000000610100981 */ /* 0x000f24000c1e1900 */
[--C-:B-1----:R-:W-:Y:S02]  /*0970*/  @P0 IMAD.WIDE.U32 R20, R7, 0x4, R18.reuse ;  /* 0x0000000407140825 */ /* 0x102fe400078e0012 */
[----:B------:R-:W5:Y:S02]  /*0980*/  @P0 LDG.E R8, desc[UR6][R8.64] ;  /* 0x0000000608080981 */ /* 0x000f64000c1e1900 */
[----:B------:R-:W-:Y:S02]  /*0990*/  @P0 IMAD.WIDE.U32 R18, R13, 0x4, R18 ;  /* 0x000000040d120825 */ /* 0x000fe400078e0012 */
[----:B------:R-:W4:Y:S02]  /*09a0*/  @P0 LDG.E R7, desc[UR6][R20.64] ;  /* 0x0000000614070981 */ /* 0x000f24000c1e1900 */
[----:B------:R-:W-:-:S02]  /*09b0*/  @!P1 IMAD R5, R2, R5, R6 ;  /* 0x0000000502059224 */ /* 0x000fc400078e0206 */
[----:B------:R-:W-:Y:S01]  /*09c0*/  @!P1 IMAD R13, R6, R0, R3 ;  /* 0x00000000060d9224 */ /* 0x000fe200078e0203 */
[----:B------:R-:W5:Y:S01]  /*09d0*/  @P0 LDG.E R18, desc[UR6][R18.64] ;  /* 0x0000000612120981 */ /* 0x000f62000c1e1900 */
[----:B--2---:R-:W-:-:S04]  /*09e0*/  @!P1 IMAD.WIDE.U32 R10, R5, 0x4, R10 ;  /* 0x00000004050a9825 */ /* 0x004fc800078e000a */
[----:B---3--:R-:W-:Y:S02]  /*09f0*/  @!P1 IMAD.WIDE.U32 R14, R13, 0x4, R14 ;  /* 0x000000040d0e9825 */ /* 0x008fe400078e000e */
[----:B------:R-:W2:Y:S04]  /*0a00*/  @!P1 LDG.E R11, desc[UR6][R10.64] ;  /* 0x000000060a0b9981 */ /* 0x000ea8000c1e1900 */
[----:B------:R-:W2:Y:S01]  /*0a10*/  @!P1 LDG.E R14, desc[UR6][R14.64] ;  /* 0x000000060e0e9981 */ /* 0x000ea2000c1e1900 */
[----:B----4-:R-:W-:-:S04]  /*0a20*/  @P0 FFMA R7, R7, R16, R12 ;  /* 0x0000001007070223 */ /* 0x010fc8000000000c */
[----:B-----5:R-:W-:-:S04]  /*0a30*/  @P0 FFMA R12, R18, R8, R7 ;  /* 0x00000008120c0223 */ /* 0x020fc80000000007 */
[----:B--2---:R-:W-:-:S07]  /*0a40*/  @!P1 FFMA R12, R11, R14, R12 ;  /* 0x0000000e0b0c9223 */ /* 0x004fce000000000c */
.L_x_0:
[----:B------:R-:W0:Y:S01]  /*0a50*/  LDC.64 R4, c[0x0][0x390] ;  /* 0x0000e400ff047b82 */ /* 0x000e220000000a00 */
[----:B------:R-:W-:-:S04]  /*0a60*/  IMAD R3, R2, R0, R3 ;  /* 0x0000000002037224 */ /* 0x000fc800078e0203 */
[----:B0-----:R-:W-:-:S05]  /*0a70*/  IMAD.WIDE.U32 R2, R3, 0x4, R4 ;  /* 0x0000000403027825 */ /* 0x001fca00078e0004 */
[----:B------:R-:W-:Y:S01]  /*0a80*/  STG.E desc[UR6][R2.64], R12 ;  /* 0x0000000c02007986 */ /* 0x000fe2000c101906 */
[----:B------:R-:W-:Y:S05]  /*0a90*/  EXIT ;  /* 0x000000000000794d */ /* 0x000fea0003800000 */
.L_x_4:
[----:B------:R-:W-:-:S00]  /*0aa0*/  BRA `(.L_x_4) ;  /* 0xfffffffc00fc7947 */ /* 0x000fc0000383ffff */
[----:B------:R-:W-:-:S00]  /*0ab0*/  NOP ;  /* 0x0000000000007918 */ /* 0x000fc00000000000 */
        /* <DEDUP_REMOVED lines=12> */
.L_x_5:


//--------------------- .nv.shared.reserved.0     --------------------------
	.section	.nv.shared.reserved.0,"aw",@nobits
	.weak		__nv_reservedSMEM_offset_0_alias
	.size		__nv_reservedSMEM_offset_0_alias, 0, 64
	.other		__nv_reservedSMEM_offset_0_alias,@"STO_CUDA_RESERVED_SHARED STV_DEFAULT"
__nv_reservedSMEM_offset_0_alias:
	.zero		0
	.zero		64


//--------------------- .nv.constant0._Z10matrix_mulPKfS0_Pfjjj --------------------------
	.section	.nv.constant0._Z10matrix_mulPKfS0_Pfjjj,"a",@progbits
	.sectionflags	@""
	.align	4
.nv.constant0._Z10matrix_mulPKfS0_Pfjjj:
	.zero		932


//--------------------- SYMBOLS --------------------------

	.type		.nv.reservedSmem.offset0,@object
	.size		.nv.reservedSmem.offset0,0x4
